	.headerflags	@"EF_CUDA_TEXMODE_UNIFIED EF_CUDA_64BIT_ADDRESS EF_CUDA_ACCELERATORS EF_CUDA_SM90 EF_CUDA_VIRTUAL_SM(EF_CUDA_SM90)"
	.elftype	@"ET_EXEC"


//--------------------- .nv.info                  --------------------------
	.section	.nv.info,"",@"SHT_CUDA_INFO"
	.align	4


	//----- nvinfo : EIATTR_REGCOUNT
	.align		4
        /*0000*/ 	.byte	0x04, 0x2f
        /*0002*/ 	.short	(.L_3 - .L_2)
	.align		4
.L_2:
        /*0004*/ 	.word	index@(triton_poi_fused__native_batch_norm_legit_no_training_cat_relu_5)
        /*0008*/ 	.word	0x00000020


	//----- nvinfo : EIATTR_MIN_STACK_SIZE
	.align		4
.L_3:
        /*000c*/ 	.byte	0x04, 0x12
        /*000e*/ 	.short	(.L_5 - .L_4)
	.align		4
.L_4:
        /*0010*/ 	.word	index@(triton_poi_fused__native_batch_norm_legit_no_training_cat_relu_5)
        /*0014*/ 	.word	0x00000000


	//----- nvinfo : EIATTR_FRAME_SIZE
	.align		4
.L_5:
        /*0018*/ 	.byte	0x04, 0x11
        /*001a*/ 	.short	(.L_7 - .L_6)
	.align		4
.L_6:
        /*001c*/ 	.word	index@(triton_poi_fused__native_batch_norm_legit_no_training_cat_relu_5)
        /*0020*/ 	.word	0x00000000


	//----- nvinfo : EIATTR_MIN_STACK_SIZE
	.align		4
.L_7:
        /*0024*/ 	.byte	0x04, 0x12
        /*0026*/ 	.short	(.L_9 - .L_8)
	.align		4
.L_8:
        /*0028*/ 	.word	index@(triton_poi_fused__native_batch_norm_legit_no_training_cat_relu_5)
        /*002c*/ 	.word	0x00000000
.L_9:


//--------------------- .nv.info.triton_poi_fused__native_batch_norm_legit_no_training_cat_relu_5 --------------------------
	.section	.nv.info.triton_poi_fused__native_batch_norm_legit_no_training_cat_relu_5,"",@"SHT_CUDA_INFO"
	.sectionflags	@""
	.align	4


	//----- nvinfo : EIATTR_CUDA_API_VERSION
	.align		4
        /*0000*/ 	.byte	0x04, 0x37
        /*0002*/ 	.short	(.L_11 - .L_10)
.L_10:
        /*0004*/ 	.word	0x0000007c


	//----- nvinfo : EIATTR_KPARAM_INFO
	.align		4
.L_11:
        /*0008*/ 	.byte	0x04, 0x17
        /*000a*/ 	.short	(.L_13 - .L_12)
.L_12:
        /*000c*/ 	.word	0x00000000
        /*0010*/ 	.short	0x0008
        /*0012*/ 	.short	0x0040
        /*0014*/ 	.byte	0x00, 0xf0, 0x11, 0x00


	//----- nvinfo : EIATTR_KPARAM_INFO
	.align		4
.L_13:
        /*0018*/ 	.byte	0x04, 0x17
        /*001a*/ 	.short	(.L_15 - .L_14)
.L_14:
        /*001c*/ 	.word	0x00000000
        /*0020*/ 	.short	0x0007
        /*0022*/ 	.short	0x0038
        /*0024*/ 	.byte	0x00, 0xf4, 0x21, 0x00


	//----- nvinfo : EIATTR_KPARAM_INFO
	.align		4
.L_15:
        /*0028*/ 	.byte	0x04, 0x17
        /*002a*/ 	.short	(.L_17 - .L_16)
.L_16:
        /*002c*/ 	.word	0x00000000
        /*0030*/ 	.short	0x0006
        /*0032*/ 	.short	0x0030
        /*0034*/ 	.byte	0x00, 0xf4, 0x21, 0x00


	//----- nvinfo : EIATTR_KPARAM_INFO
	.align		4
.L_17:
        /*0038*/ 	.byte	0x04, 0x17
        /*003a*/ 	.short	(.L_19 - .L_18)
.L_18:
        /*003c*/ 	.word	0x00000000
        /*0040*/ 	.short	0x0005
        /*0042*/ 	.short	0x0028
        /*0044*/ 	.byte	0x00, 0xf4, 0x21, 0x00


	//----- nvinfo : EIATTR_KPARAM_INFO
	.align		4
.L_19:
        /*0048*/ 	.byte	0x04, 0x17
        /*004a*/ 	.short	(.L_21 - .L_20)
.L_20:
        /*004c*/ 	.word	0x00000000
        /*0050*/ 	.short	0x0004
        /*0052*/ 	.short	0x0020
        /*0054*/ 	.byte	0x00, 0xf4, 0x21, 0x00


	//----- nvinfo : EIATTR_KPARAM_INFO
	.align		4
.L_21:
        /*0058*/ 	.byte	0x04, 0x17
        /*005a*/ 	.short	(.L_23 - .L_22)
.L_22:
        /*005c*/ 	.word	0x00000000
        /*0060*/ 	.short	0x0003
        /*0062*/ 	.short	0x0018
        /*0064*/ 	.byte	0x00, 0xf4, 0x21, 0x00


	//----- nvinfo : EIATTR_KPARAM_INFO
	.align		4
.L_23:
        /*0068*/ 	.byte	0x04, 0x17
        /*006a*/ 	.short	(.L_25 - .L_24)
.L_24:
        /*006c*/ 	.word	0x00000000
        /*0070*/ 	.short	0x0002
        /*0072*/ 	.short	0x0010
        /*0074*/ 	.byte	0x00, 0xf4, 0x21, 0x00


	//----- nvinfo : EIATTR_KPARAM_INFO
	.align		4
.L_25:
        /*0078*/ 	.byte	0x04, 0x17
        /*007a*/ 	.short	(.L_27 - .L_26)
.L_26:
        /*007c*/ 	.word	0x00000000
        /*0080*/ 	.short	0x0001
        /*0082*/ 	.short	0x0008
        /*0084*/ 	.byte	0x00, 0xf4, 0x21, 0x00


	//----- nvinfo : EIATTR_KPARAM_INFO
	.align		4
.L_27:
        /*0088*/ 	.byte	0x04, 0x17
        /*008a*/ 	.short	(.L_29 - .L_28)
.L_28:
        /*008c*/ 	.word	0x00000000
        /*0090*/ 	.short	0x0000
        /*0092*/ 	.short	0x0000
        /*0094*/ 	.byte	0x00, 0xf4, 0x21, 0x00


	//----- nvinfo : EIATTR_SPARSE_MMA_MASK
	.align		4
.L_29:
        /*0098*/ 	.byte	0x03, 0x50
        /*009a*/ 	.short	0x0000


	//----- nvinfo : EIATTR_MAXREG_COUNT
	.align		4
        /*009c*/ 	.byte	0x03, 0x1b
        /*009e*/ 	.short	0x00ff


	//----- nvinfo : EIATTR_EXIT_INSTR_OFFSETS
	.align		4
        /*00a0*/ 	.byte	0x04, 0x1c
        /*00a2*/ 	.short	(.L_31 - .L_30)


	//   ....[0]....
.L_30:
        /*00a4*/ 	.word	0x00000980


	//   ....[1]....
        /*00a8*/ 	.word	0x000009a0


	//----- nvinfo : EIATTR_REQNTID
	.align		4
.L_31:
        /*00ac*/ 	.byte	0x04, 0x10
        /*00ae*/ 	.short	(.L_33 - .L_32)
.L_32:
        /*00b0*/ 	.word	0x00000080
        /*00b4*/ 	.word	0x00000001
        /*00b8*/ 	.word	0x00000001


	//----- nvinfo : EIATTR_CBANK_PARAM_SIZE
	.align		4
.L_33:
        /*00bc*/ 	.byte	0x03, 0x19
        /*00be*/ 	.short	0x0044


	//----- nvinfo : EIATTR_PARAM_CBANK
	.align		4
        /*00c0*/ 	.byte	0x04, 0x0a
        /*00c2*/ 	.short	(.L_35 - .L_34)
	.align		4
.L_34:
        /*00c4*/ 	.word	index@(.nv.constant0.triton_poi_fused__native_batch_norm_legit_no_training_cat_relu_5)
        /*00c8*/ 	.short	0x0210
        /*00ca*/ 	.short	0x0044


	//----- nvinfo : EIATTR_SW_WAR
	.align		4
.L_35:
        /*00cc*/ 	.byte	0x04, 0x36
        /*00ce*/ 	.short	(.L_37 - .L_36)
.L_36:
        /*00d0*/ 	.word	0x00000008
.L_37:


//--------------------- .nv.callgraph             --------------------------
	.section	.nv.callgraph,"",@"SHT_CUDA_CALLGRAPH"
	.align	4
	.sectionentsize	8
	.align		4
        /*0000*/ 	.word	0x00000000
	.align		4
        /*0004*/ 	.word	0xffffffff
	.align		4
        /*0008*/ 	.word	0x00000000
	.align		4
        /*000c*/ 	.word	0xfffffffe
	.align		4
        /*0010*/ 	.word	0x00000000
	.align		4
        /*0014*/ 	.word	0xfffffffd
	.align		4
        /*0018*/ 	.word	0x00000000
	.align		4
        /*001c*/ 	.word	0xfffffffc


//--------------------- .nv.constant4             --------------------------
	.section	.nv.constant4,"a",@progbits
	.align	8
	.align		8
.nv.constant4:
        /*0000*/ 	.dword	_$_str
	.align		8
        /*0008*/ 	.dword	_$_str_$_2


//--------------------- .text.triton_poi_fused__native_batch_norm_legit_no_training_cat_relu_5 --------------------------
	.section	.text.triton_poi_fused__native_batch_norm_legit_no_training_cat_relu_5,"ax",@progbits
	.align	128
        .global         triton_poi_fused__native_batch_norm_legit_no_training_cat_relu_5
        .type           triton_poi_fused__native_batch_norm_legit_no_training_cat_relu_5,@function
        .size           triton_poi_fused__native_batch_norm_legit_no_training_cat_relu_5,(.L_x_1 - triton_poi_fused__native_batch_norm_legit_no_training_cat_relu_5)
        .other          triton_poi_fused__native_batch_norm_legit_no_training_cat_relu_5,@"STO_CUDA_ENTRY STV_DEFAULT"
triton_poi_fused__native_batch_norm_legit_no_training_cat_relu_5:
.text.triton_poi_fused__native_batch_norm_legit_no_training_cat_relu_5:
[----:B------:R-:W0:Y:S01]  /*0000*/  LDC R1, c[0x0][0x28] ;  /* 0x00000a00ff017b82 */ /* 0x000e220000000800 */
[----:B------:R-:W1:Y:S07]  /*0010*/  S2R R0, SR_TID.X ;  /* 0x0000000000007919 */ /* 0x000e6e0000002100 */
[----:B------:R-:W2:Y:S01]  /*0020*/  LDC.64 R4, c[0x0][0x228] ;  /* 0x00008a00ff047b82 */ /* 0x000ea20000000a00 */
[----:B------:R-:W-:Y:S01]  /*0030*/  IMAD.MOV.U32 R2, RZ, RZ, RZ ;  /* 0x000000ffff027224 */ /* 0x000fe200078e00ff */
[----:B------:R-:W-:Y:S01]  /*0040*/  ULDC.64 UR4, c[0x0][0x208] ;  /* 0x0000820000047ab9 */ /* 0x000fe20000000a00 */
[----:B------:R-:W3:Y:S01]  /*0050*/  S2R R25, SR_CTAID.X ;  /* 0x0000000000197919 */ /* 0x000ee20000002500 */
[----:B------:R-:W-:Y:S01]  /*0060*/  IMAD.MOV.U32 R24, RZ, RZ, RZ ;  /* 0x000000ffff187224 */ /* 0x000fe200078e00ff */
[----:B------:R-:W-:-:S03]  /*0070*/  ULDC.64 UR6, c[0x0][0x218] ;  /* 0x0000860000067ab9 */ /* 0x000fc60000000a00 */
[----:B------:R-:W4:Y:S01]  /*0080*/  LDC.64 R12, c[0x0][0x220] ;  /* 0x00008800ff0c7b82 */ /* 0x000f220000000a00 */
[----:B------:R-:W-:-:S07]  /*0090*/  IMAD.MOV.U32 R14, RZ, RZ, 0x3e800000 ;  /* 0x3e800000ff0e7424 */ /* 0x000fce00078e00ff */
[----:B------:R-:W5:Y:S08]  /*00a0*/  LDC.64 R28, c[0x0][0x210] ;  /* 0x00008400ff1c7b82 */ /* 0x000f700000000a00 */
[----:B------:R-:W2:Y:S01]  /*00b0*/  LDC.64 R22, c[0x0][0x230] ;  /* 0x00008c00ff167b82 */ /* 0x000ea20000000a00 */
[----:B-1----:R-:W-:-:S07]  /*00c0*/  IMAD.SHL.U32 R0, R0, 0x4, RZ ;  /* 0x0000000400007824 */ /* 0x002fce00078e00ff */
[----:B------:R-:W1:Y:S01]  /*00d0*/  LDC.64 R26, c[0x0][0x238] ;  /* 0x00008e00ff1a7b82 */ /* 0x000e620000000a00 */
[----:B------:R-:W-:-:S05]  /*00e0*/  LOP3.LUT R0, R0, 0x1fc, RZ, 0xc0, !PT ;  /* 0x000001fc00007812 */ /* 0x000fca00078ec0ff */
[----:B---3--:R-:W-:-:S05]  /*00f0*/  IMAD R25, R25, 0x200, R0 ;  /* 0x0000020019197824 */ /* 0x008fca00078e0200 */
[----:B------:R-:W-:Y:S02]  /*0100*/  SHF.R.S32.HI R3, RZ, 0x1f, R25 ;  /* 0x0000001fff037819 */ /* 0x000fe40000011419 */
[----:B------:R-:W-:Y:S02]  /*0110*/  ISETP.GE.AND P0, PT, R25, 0xb300, PT ;  /* 0x0000b3001900780c */ /* 0x000fe40003f06270 */
[----:B------:R-:W-:-:S04]  /*0120*/  LEA.HI R0, R3, R25, RZ, 0x6 ;  /* 0x0000001903007211 */ /* 0x000fc800078f30ff */
[----:B------:R-:W-:-:S05]  /*0130*/  SHF.R.S32.HI R3, RZ, 0x6, R0 ;  /* 0x00000006ff037819 */ /* 0x000fca0000011400 */
[----:B------:R-:W-:-:S05]  /*0140*/  IMAD.HI R2, R3, -0x48f044a5, R2 ;  /* 0xb70fbb5b03027827 */ /* 0x000fca00078e0202 */
[----:B------:R-:W-:-:S04]  /*0150*/  SHF.R.U32.HI R7, RZ, 0x1f, R2 ;  /* 0x0000001fff077819 */ /* 0x000fc80000011602 */
[----:B------:R-:W-:-:S05]  /*0160*/  LEA.HI.SX32 R7, R2, R7, 0x19 ;  /* 0x0000000702077211 */ /* 0x000fca00078fcaff */
[----:B------:R-:W-:Y:S01]  /*0170*/  IMAD R11, R7, -0xb3, R3 ;  /* 0xffffff4d070b7824 */ /* 0x000fe200078e0203 */
[----:B------:R-:W-:Y:S01]  /*0180*/  CS2R R6, SRZ ;  /* 0x0000000000067805 */ /* 0x000fe2000001ff00 */
[----:B------:R-:W-:Y:S02]  /*0190*/  IMAD.MOV.U32 R3, RZ, RZ, RZ ;  /* 0x000000ffff037224 */ /* 0x000fe400078e00ff */
[----:B--2---:R-:W-:-:S05]  /*01a0*/  IMAD.WIDE R4, R11, 0x4, R4 ;  /* 0x000000040b047825 */ /* 0x004fca00078e0204 */
[----:B------:R-:W2:Y:S04]  /*01b0*/  @!P0 LDG.E.EL R6, desc[UR4][R4.64] ;  /* 0x0000000404068981 */ /* 0x000ea8000c2e1900 */
[----:B------:R-:W3:Y:S04]  /*01c0*/  @!P0 LDG.E.EL R3, desc[UR4][R4.64] ;  /* 0x0000000404038981 */ /* 0x000ee8000c2e1900 */
[----:B------:R-:W5:Y:S01]  /*01d0*/  @!P0 LDG.E.EL R7, desc[UR4][R4.64] ;  /* 0x0000000404078981 */ /* 0x000f62000c2e1900 */
[----:B------:R-:W-:-:S06]  /*01e0*/  IMAD.MOV.U32 R2, RZ, RZ, RZ ;  /* 0x000000ffff027224 */ /* 0x000fcc00078e00ff */
[----:B------:R1:W5:Y:S02]  /*01f0*/  @!P0 LDG.E.EL R2, desc[UR4][R4.64] ;  /* 0x0000000404028981 */ /* 0x000364000c2e1900 */
[----:B-1----:R-:W-:-:S04]  /*0200*/  IMAD.HI R5, R25, -0x48f044a5, R24 ;  /* 0xb70fbb5b19057827 */ /* 0x002fc800078e0218 */
[----:B----4-:R-:W-:-:S04]  /*0210*/  IMAD.WIDE R12, R11, 0x4, R12 ;  /* 0x000000040b0c7825 */ /* 0x010fc800078e020c */
[----:B0-----:R-:W-:-:S04]  /*0220*/  IMAD.WIDE R22, R11, 0x4, R22 ;  /* 0x000000040b167825 */ /* 0x001fc800078e0216 */
[----:B------:R-:W-:-:S05]  /*0230*/  IMAD.WIDE R26, R11, 0x4, R26 ;  /* 0x000000040b1a7825 */ /* 0x000fca00078e021a */
[----:B------:R-:W4:Y:S01]  /*0240*/  @!P0 LDG.E.EL R24, desc[UR4][R26.64] ;  /* 0x000000041a188981 */ /* 0x000f22000c2e1900 */
[----:B--2---:R-:W-:Y:S01]  /*0250*/  FADD R6, R6, 9.9999997473787516356e-06 ;  /* 0x3727c5ac06067421 */ /* 0x004fe20000000000 */
[----:B---3--:R-:W-:-:S03]  /*0260*/  FADD R3, R3, 9.9999997473787516356e-06 ;  /* 0x3727c5ac03037421 */ /* 0x008fc60000000000 */
[----:B------:R-:W0:Y:S01]  /*0270*/  MUFU.SQRT R10, R6 ;  /* 0x00000006000a7308 */ /* 0x000e220000002000 */
[----:B-----5:R-:W-:-:S07]  /*0280*/  FADD R7, R7, 9.9999997473787516356e-06 ;  /* 0x3727c5ac07077421 */ /* 0x020fce0000000000 */
[----:B------:R-:W1:Y:S08]  /*0290*/  MUFU.SQRT R8, R3 ;  /* 0x0000000300087308 */ /* 0x000e700000002000 */
[----:B------:R-:W2:Y:S01]  /*02a0*/  MUFU.SQRT R16, R7 ;  /* 0x0000000700107308 */ /* 0x000ea20000002000 */
[C---:B0-----:R-:W-:Y:S02]  /*02b0*/  FSETP.GT.AND P6, PT, R10.reuse, 8.50705917302346158658e+37, PT ;  /* 0x7e8000000a00780b */ /* 0x041fe40003fc4000 */
[----:B------:R-:W-:-:S02]  /*02c0*/  FSETP.GEU.AND P2, PT, R10, 1.175494350822287508e-38, PT ;  /* 0x008000000a00780b */ /* 0x000fc40003f4e000 */
[C---:B-1----:R-:W-:Y:S02]  /*02d0*/  FSETP.GT.AND P5, PT, R8.reuse, 8.50705917302346158658e+37, PT ;  /* 0x7e8000000800780b */ /* 0x042fe40003fa4000 */
[----:B------:R-:W-:Y:S02]  /*02e0*/  FSETP.GEU.AND P3, PT, R8, 1.175494350822287508e-38, PT ;  /* 0x008000000800780b */ /* 0x000fe40003f6e000 */
[C---:B--2---:R-:W-:Y:S02]  /*02f0*/  FSETP.GT.AND P4, PT, R16.reuse, 8.50705917302346158658e+37, PT ;  /* 0x7e8000001000780b */ /* 0x044fe40003f84000 */
[----:B------:R-:W-:-:S03]  /*0300*/  FSETP.GEU.AND P1, PT, R16, 1.175494350822287508e-38, PT ;  /* 0x008000001000780b */ /* 0x000fc60003f2e000 */
[----:B------:R-:W-:-:S04]  /*0310*/  @P6 FMUL R10, R10, 0.25 ;  /* 0x3e8000000a0a6820 */ /* 0x000fc80000400000 */
[----:B------:R-:W-:Y:S01]  /*0320*/  @P5 FMUL R8, R8, 0.25 ;  /* 0x3e80000008085820 */ /* 0x000fe20000400000 */
[----:B------:R-:W-:Y:S01]  /*0330*/  @!P2 FMUL R10, R10, 16777216 ;  /* 0x4b8000000a0aa820 */ /* 0x000fe20000400000 */
[----:B------:R-:W-:Y:S01]  /*0340*/  SHF.R.U32.HI R6, RZ, 0x1f, R5 ;  /* 0x0000001fff067819 */ /* 0x000fe20000011605 */
[----:B------:R-:W-:Y:S01]  /*0350*/  FADD R2, R2, 9.9999997473787516356e-06 ;  /* 0x3727c5ac02027421 */ /* 0x000fe20000000000 */
[----:B------:R-:W-:Y:S01]  /*0360*/  @!P3 FMUL R8, R8, 16777216 ;  /* 0x4b8000000808b820 */ /* 0x000fe20000400000 */
[----:B------:R-:W-:Y:S01]  /*0370*/  @P4 FMUL R16, R16, 0.25 ;  /* 0x3e80000010104820 */ /* 0x000fe20000400000 */
[----:B------:R-:W-:Y:S01]  /*0380*/  MUFU.RCP R4, R10 ;  /* 0x0000000a00047308 */ /* 0x000fe20000001000 */
[----:B------:R-:W-:Y:S02]  /*0390*/  LEA.HI.SX32 R9, R5, R6, 0x13 ;  /* 0x0000000605097211 */ /* 0x000fe400078f9aff */
[----:B------:R-:W-:Y:S01]  /*03a0*/  @!P1 FMUL R16, R16, 16777216 ;  /* 0x4b80000010109820 */ /* 0x000fe20000400000 */
[----:B------:R-:W-:-:S04]  /*03b0*/  LOP3.LUT R7, R0, 0xffffffc0, RZ, 0xc0, !PT ;  /* 0xffffffc000077812 */ /* 0x000fc800078ec0ff */
[----:B------:R-:W0:Y:S01]  /*03c0*/  MUFU.SQRT R10, R2 ;  /* 0x00000002000a7308 */ /* 0x000e220000002000 */
[----:B------:R-:W-:Y:S01]  /*03d0*/  IMAD R0, R9, -0x2cc0, R25 ;  /* 0xffffd34009007824 */ /* 0x000fe200078e0219 */
[----:B------:R-:W-:-:S06]  /*03e0*/  FSEL R6, R14, 1, P5 ;  /* 0x3f8000000e067808 */ /* 0x000fcc0002800000 */
[----:B------:R-:W1:Y:S01]  /*03f0*/  MUFU.RCP R3, R8 ;  /* 0x0000000800037308 */ /* 0x000e620000001000 */
[----:B------:R-:W-:Y:S01]  /*0400*/  IMAD R15, R9, 0x2040, R0 ;  /* 0x00002040090f7824 */ /* 0x000fe200078e0200 */
[----:B------:R-:W-:-:S06]  /*0410*/  FSEL R17, R14, 1, P6 ;  /* 0x3f8000000e117808 */ /* 0x000fcc0003000000 */
[----:B------:R2:W3:Y:S01]  /*0420*/  MUFU.RCP R5, R16 ;  /* 0x0000001000057308 */ /* 0x0004e20000001000 */
[----:B------:R-:W-:Y:S02]  /*0430*/  IMAD.IADD R7, R25, 0x1, -R7 ;  /* 0x0000000119077824 */ /* 0x000fe400078e0a07 */
[----:B------:R-:W-:Y:S02]  /*0440*/  IMAD R9, R9, 0xc80, RZ ;  /* 0x00000c8009097824 */ /* 0x000fe400078e02ff */
[----:B------:R-:W-:Y:S01]  /*0450*/  IMAD.SHL.U32 R0, R11, 0x40, RZ ;  /* 0x000000400b007824 */ /* 0x000fe200078e00ff */
[----:B--2---:R-:W-:Y:S01]  /*0460*/  FSEL R16, R14, 1, P4 ;  /* 0x3f8000000e107808 */ /* 0x004fe20002000000 */
[----:B------:R-:W-:Y:S01]  /*0470*/  @!P3 FMUL R6, R6, 16777216 ;  /* 0x4b8000000606b820 */ /* 0x000fe20000400000 */
[----:B------:R-:W-:Y:S02]  /*0480*/  @!P2 FMUL R17, R17, 16777216 ;  /* 0x4b8000001111a820 */ /* 0x000fe40000400000 */
[--C-:B------:R-:W-:Y:S01]  /*0490*/  IADD3 R8, P5, P6, R0, R7, R9.reuse ;  /* 0x0000000700087210 */ /* 0x100fe20007ebe009 */
[----:B------:R-:W-:Y:S01]  /*04a0*/  @!P1 FMUL R16, R16, 16777216 ;  /* 0x4b80000010109820 */ /* 0x000fe20000400000 */
[----:B------:R-:W-:-:S02]  /*04b0*/  SHF.R.S32.HI R18, RZ, 0x1f, R9 ;  /* 0x0000001fff127819 */ /* 0x000fc40000011409 */
[----:B0-----:R-:W-:Y:S02]  /*04c0*/  FSETP.GT.AND P2, PT, R10, 8.50705917302346158658e+37, PT ;  /* 0x7e8000000a00780b */ /* 0x001fe40003f44000 */
[----:B------:R-:W-:Y:S02]  /*04d0*/  ISETP.GE.AND P3, PT, R11, 0x81, PT ;  /* 0x000000810b00780c */ /* 0x000fe40003f66270 */
[----:B------:R-:W-:Y:S01]  /*04e0*/  SHF.R.S32.HI R9, RZ, 0x1f, R0 ;  /* 0x0000001fff097819 */ /* 0x000fe20000011400 */
[----:B-1----:R-:W-:Y:S01]  /*04f0*/  FMUL R0, R3, R6 ;  /* 0x0000000603007220 */ /* 0x002fe20000400000 */
[----:B------:R-:W-:Y:S01]  /*0500*/  SHF.R.S32.HI R19, RZ, 0x1f, R7 ;  /* 0x0000001fff137819 */ /* 0x000fe20000011407 */
[----:B------:R-:W-:Y:S01]  /*0510*/  FMUL R2, R4, R17 ;  /* 0x0000001104027220 */ /* 0x000fe20000400000 */
[----:B---3--:R-:W-:Y:S01]  /*0520*/  FMUL R3, R5, R16 ;  /* 0x0000001005037220 */ /* 0x008fe20000400000 */
[----:B------:R-:W-:Y:S02]  /*0530*/  CS2R R4, SRZ ;  /* 0x0000000000047805 */ /* 0x000fe4000001ff00 */
[----:B------:R-:W-:-:S02]  /*0540*/  FSETP.GEU.AND P4, PT, R10, 1.175494350822287508e-38, PT ;  /* 0x008000000a00780b */ /* 0x000fc40003f8e000 */
[----:B------:R-:W-:Y:S02]  /*0550*/  CS2R R6, SRZ ;  /* 0x0000000000067805 */ /* 0x000fe4000001ff00 */
[----:B------:R-:W-:Y:S01]  /*0560*/  ISETP.LT.AND P1, PT, R25, 0xb300, !P3 ;  /* 0x0000b3001900780c */ /* 0x000fe20005f21270 */
[----:B------:R-:W-:Y:S01]  /*0570*/  IMAD.WIDE R28, R15, 0x4, R28 ;  /* 0x000000040f1c7825 */ /* 0x000fe200078e021c */
[----:B------:R-:W-:Y:S01]  /*0580*/  FSEL R21, R14, 1, P2 ;  /* 0x3f8000000e157808 */ /* 0x000fe20001000000 */
[----:B------:R-:W2:Y:S01]  /*0590*/  @!P0 LDG.E.EL R5, desc[UR4][R12.64] ;  /* 0x000000040c058981 */ /* 0x000ea2000c2e1900 */
[----:B------:R-:W-:-:S03]  /*05a0*/  CS2R R14, SRZ ;  /* 0x00000000000e7805 */ /* 0x000fc6000001ff00 */
[----:B------:R-:W3:Y:S01]  /*05b0*/  @!P0 LDG.E.EL R4, desc[UR4][R12.64] ;  /* 0x000000040c048981 */ /* 0x000ee2000c2e1900 */
[----:B------:R-:W-:-:S03]  /*05c0*/  @P2 FMUL R10, R10, 0.25 ;  /* 0x3e8000000a0a2820 */ /* 0x000fc60000400000 */
[----:B------:R-:W5:Y:S04]  /*05d0*/  @!P0 LDG.E.EL R7, desc[UR4][R12.64] ;  /* 0x000000040c078981 */ /* 0x000f68000c2e1900 */
[----:B------:R0:W2:Y:S01]  /*05e0*/  @!P0 LDG.E.EL R6, desc[UR4][R12.64] ;  /* 0x000000040c068981 */ /* 0x0000a2000c2e1900 */
[----:B------:R-:W-:Y:S01]  /*05f0*/  ISETP.GT.AND P2, PT, R11, 0x80, !P0 ;  /* 0x000000800b00780c */ /* 0x000fe20004744270 */
[----:B------:R-:W-:Y:S01]  /*0600*/  @!P4 FMUL R10, R10, 16777216 ;  /* 0x4b8000000a0ac820 */ /* 0x000fe20000400000 */
[----:B------:R-:W-:Y:S01]  /*0610*/  @!P4 FMUL R21, R21, 16777216 ;  /* 0x4b8000001515c820 */ /* 0x000fe20000400000 */
[----:B0-----:R-:W-:Y:S02]  /*0620*/  CS2R R12, SRZ ;  /* 0x00000000000c7805 */ /* 0x001fe4000001ff00 */
[----:B------:R-:W-:-:S04]  /*0630*/  IADD3.X R9, R9, R19, R18, P5, P6 ;  /* 0x0000001309097210 */ /* 0x000fc80002fec412 */
[----:B------:R0:W2:Y:S01]  /*0640*/  @P1 LDG.E.128 R12, desc[UR4][R28.64] ;  /* 0x000000041c0c1981 */ /* 0x0000a2000c1e1d00 */
[----:B------:R1:W4:Y:S01]  /*0650*/  MUFU.RCP R20, R10 ;  /* 0x0000000a00147308 */ /* 0x0003220000001000 */
[C---:B0-----:R-:W-:Y:S02]  /*0660*/  LEA R28, P4, R8.reuse, UR6, 0x2 ;  /* 0x00000006081c7c11 */ /* 0x041fe4000f8810ff */
[----:B-1----:R-:W-:Y:S02]  /*0670*/  CS2R R10, SRZ ;  /* 0x00000000000a7805 */ /* 0x002fe4000001ff00 */
[----:B------:R-:W-:Y:S02]  /*0680*/  LEA.HI.X R29, R8, UR7, R9, 0x2, P4 ;  /* 0x00000007081d7c11 */ /* 0x000fe4000a0f1409 */
[----:B------:R-:W-:-:S06]  /*0690*/  CS2R R8, SRZ ;  /* 0x0000000000087805 */ /* 0x000fcc000001ff00 */
[----:B------:R-:W3:Y:S01]  /*06a0*/  @P2 LDG.E.128 R8, desc[UR4][R28.64+-0x8100] ;  /* 0xff7f00041c082981 */ /* 0x000ee2000c1e1d00 */
[----:B------:R-:W-:Y:S02]  /*06b0*/  CS2R R16, SRZ ;  /* 0x0000000000107805 */ /* 0x000fe4000001ff00 */
[----:B------:R-:W-:Y:S01]  /*06c0*/  CS2R R18, SRZ ;  /* 0x0000000000127805 */ /* 0x000fe2000001ff00 */
[----:B----4-:R-:W-:Y:S01]  /*06d0*/  FMUL R20, R20, R21 ;  /* 0x0000001514147220 */ /* 0x010fe20000400000 */
[----:B------:R-:W-:Y:S02]  /*06e0*/  IMAD.MOV.U32 R21, RZ, RZ, RZ ;  /* 0x000000ffff157224 */ /* 0x000fe400078e00ff */
[----:B------:R-:W4:Y:S04]  /*06f0*/  @!P0 LDG.E.EL R16, desc[UR4][R22.64] ;  /* 0x0000000416108981 */ /* 0x000f28000c2e1900 */
[----:B------:R-:W4:Y:S04]  /*0700*/  @!P0 LDG.E.EL R17, desc[UR4][R22.64] ;  /* 0x0000000416118981 */ /* 0x000f28000c2e1900 */
[----:B------:R-:W4:Y:S04]  /*0710*/  @!P0 LDG.E.EL R18, desc[UR4][R22.64] ;  /* 0x0000000416128981 */ /* 0x000f28000c2e1900 */
[----:B------:R0:W4:Y:S04]  /*0720*/  @!P0 LDG.E.EL R19, desc[UR4][R22.64] ;  /* 0x0000000416138981 */ /* 0x000128000c2e1900 */
[----:B------:R-:W4:Y:S01]  /*0730*/  @!P0 LDG.E.EL R21, desc[UR4][R26.64] ;  /* 0x000000041a158981 */ /* 0x000f22000c2e1900 */
[----:B0-----:R-:W-:-:S06]  /*0740*/  CS2R R22, SRZ ;  /* 0x0000000000167805 */ /* 0x001fcc000001ff00 */
[----:B------:R-:W4:Y:S04]  /*0750*/  @!P0 LDG.E.EL R22, desc[UR4][R26.64] ;  /* 0x000000041a168981 */ /* 0x000f28000c2e1900 */
[----:B------:R0:W4:Y:S02]  /*0760*/  @!P0 LDG.E.EL R23, desc[UR4][R26.64] ;  /* 0x000000041a178981 */ /* 0x000124000c2e1900 */
[----:B0-----:R-:W0:Y:S02]  /*0770*/  LDC.64 R26, c[0x0][0x248] ;  /* 0x00009200ff1a7b82 */ /* 0x001e240000000a00 */
[----:B0-----:R-:W-:Y:S01]  /*0780*/  IMAD.WIDE R26, R25, 0x4, R26 ;  /* 0x00000004191a7825 */ /* 0x001fe200078e021a */
[----:B--2---:R-:W-:Y:S02]  /*0790*/  SEL R12, R12, RZ, P1 ;  /* 0x000000ff0c0c7207 */ /* 0x004fe40000800000 */
[----:B------:R-:W-:-:S02]  /*07a0*/  SEL R13, R13, RZ, P1 ;  /* 0x000000ff0d0d7207 */ /* 0x000fc40000800000 */
[----:B------:R-:W-:Y:S02]  /*07b0*/  SEL R15, R15, RZ, P1 ;  /* 0x000000ff0f0f7207 */ /* 0x000fe40000800000 */
[----:B------:R-:W-:Y:S02]  /*07c0*/  SEL R14, R14, RZ, P1 ;  /* 0x000000ff0e0e7207 */ /* 0x000fe40000800000 */
[----:B---3--:R-:W-:Y:S02]  /*07d0*/  @P3 SEL R12, R8, RZ, P2 ;  /* 0x000000ff080c3207 */ /* 0x008fe40001000000 */
[----:B------:R-:W-:Y:S02]  /*07e0*/  @P3 SEL R13, R9, RZ, P2 ;  /* 0x000000ff090d3207 */ /* 0x000fe40001000000 */
[----:B------:R-:W0:Y:S01]  /*07f0*/  LDC.64 R8, c[0x0][0x240] ;  /* 0x00009000ff087b82 */ /* 0x000e220000000a00 */
[----:B------:R-:W-:Y:S02]  /*0800*/  @P3 SEL R15, R11, RZ, P2 ;  /* 0x000000ff0b0f3207 */ /* 0x000fe40001000000 */
[----:B------:R-:W-:Y:S01]  /*0810*/  @P3 SEL R14, R10, RZ, P2 ;  /* 0x000000ff0a0e3207 */ /* 0x000fe20001000000 */
[----:B------:R-:W-:-:S02]  /*0820*/  FADD R5, R12, -R5 ;  /* 0x800000050c057221 */ /* 0x000fc40000000000 */
[----:B------:R-:W-:Y:S02]  /*0830*/  FADD R11, R15, -R6 ;  /* 0x800000060f0b7221 */ /* 0x000fe40000000000 */
[----:B-----5:R-:W-:Y:S01]  /*0840*/  FADD R6, R14, -R7 ;  /* 0x800000070e067221 */ /* 0x020fe20000000000 */
[----:B------:R-:W-:Y:S01]  /*0850*/  FADD R7, R13, -R4 ;  /* 0x800000040d077221 */ /* 0x000fe20000000000 */
[----:B------:R-:W-:Y:S01]  /*0860*/  FMUL R11, R20, R11 ;  /* 0x0000000b140b7220 */ /* 0x000fe20000400000 */
[----:B------:R-:W-:Y:S01]  /*0870*/  FMUL R0, R0, R5 ;  /* 0x0000000500007220 */ /* 0x000fe20000400000 */
[----:B------:R-:W-:Y:S01]  /*0880*/  FMUL R6, R3, R6 ;  /* 0x0000000603067220 */ /* 0x000fe20000400000 */
[----:B------:R-:W-:Y:S01]  /*0890*/  FMUL R7, R2, R7 ;  /* 0x0000000702077220 */ /* 0x000fe20000400000 */
[----:B----4-:R-:W-:Y:S01]  /*08a0*/  FFMA R11, R11, R19, R24 ;  /* 0x000000130b0b7223 */ /* 0x010fe20000000018 */
[----:B------:R-:W-:-:S04]  /*08b0*/  FFMA R0, R0, R16, R21 ;  /* 0x0000001000007223 */ /* 0x000fc80000000015 */
[----:B------:R-:W-:Y:S01]  /*08c0*/  FSETP.GEU.AND P1, PT, R11, RZ, PT ;  /* 0x000000ff0b00720b */ /* 0x000fe20003f2e000 */
[----:B0-----:R-:W-:Y:S01]  /*08d0*/  IMAD.WIDE R8, R25, 0x4, R8 ;  /* 0x0000000419087825 */ /* 0x001fe200078e0208 */
[----:B------:R-:W-:-:S03]  /*08e0*/  FSETP.GEU.AND P4, PT, R0, RZ, PT ;  /* 0x000000ff0000720b */ /* 0x000fc60003f8e000 */
[----:B------:R-:W-:Y:S01]  /*08f0*/  FFMA R7, R7, R17, R22 ;  /* 0x0000001107077223 */ /* 0x000fe20000000016 */
[----:B------:R-:W-:-:S04]  /*0900*/  FFMA R6, R6, R18, R23 ;  /* 0x0000001206067223 */ /* 0x000fc80000000017 */
[----:B------:R-:W-:Y:S01]  /*0910*/  FSETP.GEU.AND P3, PT, R7, RZ, PT ;  /* 0x000000ff0700720b */ /* 0x000fe20003f6e000 */
[----:B------:R0:W-:Y:S01]  /*0920*/  @!P0 STG.E.128 desc[UR4][R8.64], R12 ;  /* 0x0000000c08008986 */ /* 0x0001e2000c101d04 */
[C---:B------:R-:W-:Y:S02]  /*0930*/  FSETP.GEU.AND P2, PT, R6.reuse, RZ, PT ;  /* 0x000000ff0600720b */ /* 0x040fe40003f4e000 */
[----:B------:R-:W-:Y:S02]  /*0940*/  SEL R19, R11, RZ, P1 ;  /* 0x000000ff0b137207 */ /* 0x000fe40000800000 */
[----:B------:R-:W-:Y:S02]  /*0950*/  SEL R18, R6, RZ, P2 ;  /* 0x000000ff06127207 */ /* 0x000fe40001000000 */
[----:B------:R-:W-:Y:S02]  /*0960*/  SEL R17, R7, RZ, P3 ;  /* 0x000000ff07117207 */ /* 0x000fe40001800000 */
[----:B------:R-:W-:Y:S01]  /*0970*/  SEL R16, R0, RZ, P4 ;  /* 0x000000ff00107207 */ /* 0x000fe20002000000 */
[----:B0-----:R-:W-:Y:S06]  /*0980*/  @P0 EXIT ;  /* 0x000000000000094d */ /* 0x001fec0003800000 */
[----:B------:R-:W-:Y:S01]  /*0990*/  STG.E.128 desc[UR4][R26.64], R16 ;  /* 0x000000101a007986 */ /* 0x000fe2000c101d04 */
[----:B------:R-:W-:Y:S05]  /*09a0*/  EXIT ;  /* 0x000000000000794d */ /* 0x000fea0003800000 */
.L_x_0:
[----:B------:R-:W-:-:S00]  /*09b0*/  BRA `(.L_x_0) ;  /* 0xfffffffc00fc7947 */ /* 0x000fc0000383ffff */
[----:B------:R-:W-:-:S00]  /*09c0*/  NOP ;  /* 0x0000000000007918 */ /* 0x000fc00000000000 */
        /* <DEDUP_REMOVED lines=11> */
.L_x_1:


//--------------------- .nv.global.init           --------------------------
	.section	.nv.global.init,"aw",@progbits
.nv.global.init:
	.type		_$_str,@object
	.size		_$_str,(_$_str_$_2 - _$_str)
_$_str:
        /*0000*/ 	.byte	0x5f, 0x5f, 0x43, 0x55, 0x44, 0x41, 0x5f, 0x46, 0x54, 0x5a, 0x00
	.type		_$_str_$_2,@object
	.size		_$_str_$_2,(.L_1 - _$_str_$_2)
_$_str_$_2:
        /*000b*/ 	.byte	0x5f, 0x5f, 0x43, 0x55, 0x44, 0x41, 0x5f, 0x50, 0x52, 0x45, 0x43, 0x5f, 0x53, 0x51, 0x52, 0x54
        /*001b*/ 	.byte	0x00
.L_1:


//--------------------- .nv.constant0.triton_poi_fused__native_batch_norm_legit_no_training_cat_relu_5 --------------------------
	.section	.nv.constant0.triton_poi_fused__native_batch_norm_legit_no_training_cat_relu_5,"a",@progbits
	.sectionflags	@""
	.align	4
.nv.constant0.triton_poi_fused__native_batch_norm_legit_no_training_cat_relu_5:
	.zero		596
